//
// Generated by NVIDIA NVVM Compiler
//
// Compiler Build ID: CL-36424714
// Cuda compilation tools, release 13.0, V13.0.88
// Based on NVVM 20.0.0
//

.version 9.0
.target sm_100
.address_size 64

	// .globl	_Z15detailed_whoamiv
.extern .func  (.param .b32 func_retval0) vprintf
(
	.param .b64 vprintf_param_0,
	.param .b64 vprintf_param_1
)
;
.global .align 1 .b8 $str[290] = {10, 61, 61, 61, 32, 84, 104, 114, 101, 97, 100, 32, 73, 110, 102, 111, 32, 61, 61, 61, 10, 71, 114, 105, 100, 32, 68, 105, 109, 32, 32, 32, 32, 32, 32, 61, 32, 40, 37, 100, 44, 32, 37, 100, 44, 32, 37, 100, 41, 10, 66, 108, 111, 99, 107, 32, 68, 105, 109, 32, 32, 32, 32, 32, 61, 32, 40, 37, 100, 44, 32, 37, 100, 44, 32, 37, 100, 41, 10, 66, 108, 111, 99, 107, 32, 73, 100, 120, 32, 32, 32, 32, 32, 61, 32, 40, 37, 100, 44, 32, 37, 100, 44, 32, 37, 100, 41, 10, 84, 104, 114, 101, 97, 100, 32, 73, 100, 120, 32, 32, 32, 32, 61, 32, 40, 37, 100, 44, 32, 37, 100, 44, 32, 37, 100, 41, 10, 66, 108, 111, 99, 107, 32, 73, 68, 32, 32, 32, 32, 32, 32, 61, 32, 37, 100, 10, 84, 104, 114, 101, 97, 100, 115, 47, 66, 108, 111, 99, 107, 32, 61, 32, 37, 100, 10, 66, 108, 111, 99, 107, 32, 79, 102, 102, 115, 101, 116, 32, 32, 61, 32, 37, 100, 32, 40, 116, 104, 114, 101, 97, 100, 115, 32, 98, 101, 102, 111, 114, 101, 32, 109, 121, 32, 98, 108, 111, 99, 107, 41, 10, 84, 104, 114, 101, 97, 100, 32, 79, 102, 102, 115, 101, 116, 32, 61, 32, 37, 100, 32, 40, 109, 121, 32, 112, 111, 115, 105, 116, 105, 111, 110, 32, 105, 110, 32, 116, 104, 105, 115, 32, 98, 108, 111, 99, 107, 41, 10, 71, 108, 111, 98, 97, 108, 32, 84, 104, 114, 101, 97, 100, 32, 73, 68, 32, 61, 32, 37, 100, 10};

.visible .entry _Z15detailed_whoamiv()
{
	.local .align 8 .b8 	__local_depot0[72];
	.reg .b64 	%SP;
	.reg .b64 	%SPL;
	.reg .b32 	%r<23>;
	.reg .b64 	%rd<5>;

	mov.u64 	%SPL, __local_depot0;
	cvta.local.u64 	%SP, %SPL;
	add.u64 	%rd1, %SP, 0;
	add.u64 	%rd2, %SPL, 0;
	mov.u32 	%r1, %nctaid.x;
	mov.u32 	%r2, %nctaid.y;
	mov.u32 	%r3, %nctaid.z;
	mov.u32 	%r4, %ntid.x;
	mov.u32 	%r5, %ntid.y;
	mov.u32 	%r6, %ntid.z;
	mov.u32 	%r7, %ctaid.x;
	mov.u32 	%r8, %ctaid.y;
	mov.u32 	%r9, %ctaid.z;
	mov.u32 	%r10, %tid.x;
	mov.u32 	%r11, %tid.y;
	mov.u32 	%r12, %tid.z;
	mad.lo.s32 	%r13, %r2, %r9, %r8;
	mad.lo.s32 	%r14, %r13, %r1, %r7;
	mul.lo.s32 	%r15, %r4, %r5;
	mul.lo.s32 	%r16, %r15, %r6;
	mul.lo.s32 	%r17, %r14, %r16;
	mad.lo.s32 	%r18, %r5, %r12, %r11;
	mad.lo.s32 	%r19, %r18, %r4, %r10;
	add.s32 	%r20, %r17, %r19;
	st.local.v2.u32 	[%rd2], {%r1, %r2};
	st.local.v2.u32 	[%rd2+8], {%r3, %r4};
	st.local.v2.u32 	[%rd2+16], {%r5, %r6};
	st.local.v2.u32 	[%rd2+24], {%r7, %r8};
	st.local.v2.u32 	[%rd2+32], {%r9, %r10};
	st.local.v2.u32 	[%rd2+40], {%r11, %r12};
	st.local.v2.u32 	[%rd2+48], {%r14, %r16};
	st.local.v2.u32 	[%rd2+56], {%r17, %r19};
	st.local.u32 	[%rd2+64], %r20;
	mov.u64 	%rd3, $str;
	cvta.global.u64 	%rd4, %rd3;
	{ // callseq 0, 0
	.param .b64 param0;
	st.param.b64 	[param0], %rd4;
	.param .b64 param1;
	st.param.b64 	[param1], %rd1;
	.param .b32 retval0;
	call.uni (retval0), 
	vprintf, 
	(
	param0, 
	param1
	);
	ld.param.b32 	%r21, [retval0];
	} // callseq 0
	ret;

}


// ===== COMPILED SASS (sm_100) =====

	.target	sm_100

	.elftype	@"ET_EXEC"


//--------------------- .note.nv.tkinfo           --------------------------
	.section	.note.nv.tkinfo,"",@"SHT_NOTE"
	.sectionflags	@"SHF_NOTE_NV_TKINFO"
	.tkinfo
        /*0018*/ 	.word	0x00000002
        /*0030*/ 	.string	""
        /*0030*/ 	.string	"ptxas"
        /*0030*/ 	.string	"Cuda compilation tools, release 13.0, V13.0.88"
        /*0030*/ 	.string	"Build cuda_13.0.r13.0/compiler.36424714_0"
        /*0030*/ 	.string	"-arch sm_100 -m 64 "



//--------------------- .note.nv.cuinfo           --------------------------
	.section	.note.nv.cuinfo,"",@"SHT_NOTE"
	.sectionflags	@"SHF_NOTE_NV_CUINFO"
        /*0018*/ 	.short	0x0002
        /*001a*/ 	.short	0x0064
        /*001c*/ 	.short	0x0082
	.zero		2


//--------------------- .nv.info                  --------------------------
	.section	.nv.info,"",@"SHT_CUDA_INFO"
	.align	4


	//----- nvinfo : EIATTR_REGCOUNT
	.align		4
        /*0000*/ 	.byte	0x04, 0x2f
        /*0002*/ 	.short	(.L_2 - .L_1)
	.align		4
.L_1:
        /*0004*/ 	.word	index@(_Z15detailed_whoamiv)
        /*0008*/ 	.word	0x00000018


	//----- nvinfo : EIATTR_FRAME_SIZE
	.align		4
.L_2:
        /*000c*/ 	.byte	0x04, 0x11
        /*000e*/ 	.short	(.L_4 - .L_3)
	.align		4
.L_3:
        /*0010*/ 	.word	index@(_Z15detailed_whoamiv)
        /*0014*/ 	.word	0x00000048


	//----- nvinfo : EIATTR_MIN_STACK_SIZE
	.align		4
.L_4:
        /*0018*/ 	.byte	0x04, 0x12
        /*001a*/ 	.short	(.L_6 - .L_5)
	.align		4
.L_5:
        /*001c*/ 	.word	index@(_Z15detailed_whoamiv)
        /*0020*/ 	.word	0x00000048
.L_6:


//--------------------- .nv.compat                --------------------------
	.section	.nv.compat,"",@"SHT_CUDA_COMPAT_INFO"
	.align	4
        /*0000*/ 	.byte	0x02, 0x09, 0x00, 0x00, 0x02, 0x02, 0x01, 0x00, 0x02, 0x05, 0x05, 0x00, 0x03, 0x07, 0x01, 0x01
        /*0010*/ 	.byte	0x02, 0x03, 0x00, 0x00, 0x02, 0x06, 0x01, 0x00, 0x04, 0x0b, 0x08, 0x00, 0x09, 0x00, 0x00, 0x00
        /*0020*/ 	.byte	0x00, 0x00, 0x00, 0x00


//--------------------- .nv.info._Z15detailed_whoamiv --------------------------
	.section	.nv.info._Z15detailed_whoamiv,"",@"SHT_CUDA_INFO"
	.sectionflags	@""
	.align	4


	//----- nvinfo : EIATTR_CUDA_API_VERSION
	.align		4
        /*0000*/ 	.byte	0x04, 0x37
        /*0002*/ 	.short	(.L_8 - .L_7)
.L_7:
        /*0004*/ 	.word	0x00000082


	//----- nvinfo : EIATTR_SPARSE_MMA_MASK
	.align		4
.L_8:
        /*0008*/ 	.byte	0x03, 0x50
        /*000a*/ 	.short	0x0000


	//----- nvinfo : EIATTR_MAXREG_COUNT
	.align		4
        /*000c*/ 	.byte	0x03, 0x1b
        /*000e*/ 	.short	0x00ff


	//----- nvinfo : EIATTR_EXTERNS
	.align		4
        /*0010*/ 	.byte	0x04, 0x0f
        /*0012*/ 	.short	(.L_10 - .L_9)


	//   ....[0]....
	.align		4
.L_9:
        /*0014*/ 	.word	index@(vprintf)


	//----- nvinfo : EIATTR_MERCURY_ISA_VERSION
	.align		4
.L_10:
        /*0018*/ 	.byte	0x03, 0x5f
        /*001a*/ 	.short	0x0101


	//----- nvinfo : EIATTR_VRC_CTA_INIT_COUNT
	.align		4
        /*001c*/ 	.byte	0x02, 0x4a
	.zero		1
	.zero		1


	//----- nvinfo : EIATTR_SYSCALL_OFFSETS
	.align		4
        /*0020*/ 	.byte	0x04, 0x46
        /*0022*/ 	.short	(.L_12 - .L_11)


	//   ....[0]....
.L_11:
        /*0024*/ 	.word	0x00000290


	//----- nvinfo : EIATTR_EXIT_INSTR_OFFSETS
	.align		4
.L_12:
        /*0028*/ 	.byte	0x04, 0x1c
        /*002a*/ 	.short	(.L_14 - .L_13)


	//   ....[0]....
.L_13:
        /*002c*/ 	.word	0x000002a0


	//----- nvinfo : EIATTR_SW_WAR
	.align		4
.L_14:
        /*0030*/ 	.byte	0x04, 0x36
        /*0032*/ 	.short	(.L_16 - .L_15)
.L_15:
        /*0034*/ 	.word	0x00000008
.L_16:


//--------------------- .nv.callgraph             --------------------------
	.section	.nv.callgraph,"",@"SHT_CUDA_CALLGRAPH"
	.align	4
	.sectionentsize	8
	.align		4
        /*0000*/ 	.word	0x00000000
	.align		4
        /*0004*/ 	.word	0xffffffff
	.align		4
        /*0008*/ 	.word	index@(_Z15detailed_whoamiv)
	.align		4
        /*000c*/ 	.word	index@(vprintf)
	.align		4
        /*0010*/ 	.word	0x00000000
	.align		4
        /*0014*/ 	.word	0xfffffffe
	.align		4
        /*0018*/ 	.word	0x00000000
	.align		4
        /*001c*/ 	.word	0xfffffffd
	.align		4
        /*0020*/ 	.word	0x00000000
	.align		4
        /*0024*/ 	.word	0xfffffffc


//--------------------- .nv.constant4             --------------------------
	.section	.nv.constant4,"a",@progbits
	.align	8
	.align		8
.nv.constant4:
        /*0000*/ 	.dword	vprintf
	.align		8
        /*0008*/ 	.dword	$str


//--------------------- .text._Z15detailed_whoamiv --------------------------
	.section	.text._Z15detailed_whoamiv,"ax",@progbits
	.align	128
        .global         _Z15detailed_whoamiv
        .type           _Z15detailed_whoamiv,@function
        .size           _Z15detailed_whoamiv,(.L_x_2 - _Z15detailed_whoamiv)
        .other          _Z15detailed_whoamiv,@"STO_CUDA_ENTRY STV_DEFAULT"
_Z15detailed_whoamiv:
.text._Z15detailed_whoamiv:
[----:B------:R-:W0:Y:S01]  /*0000*/  LDC R1, c[0x0][0x37c] ;  /* 0x0000df00ff017b82 */ /* 0x000e220000000800 */
[----:B------:R-:W1:Y:S01]  /*0010*/  S2R R7, SR_CTAID.Y ;  /* 0x0000000000077919 */ /* 0x000e620000002600 */
[----:B------:R-:W2:Y:S06]  /*0020*/  LDCU UR5, c[0x0][0x2fc] ;  /* 0x00005f80ff0577ac */ /* 0x000eac0008000800 */
[----:B------:R-:W3:Y:S01]  /*0030*/  LDC R4, c[0x0][0x370] ;  /* 0x0000dc00ff047b82 */ /* 0x000ee20000000800 */
[----:B------:R-:W-:Y:S01]  /*0040*/  MOV R10, 0x0 ;  /* 0x00000000000a7802 */ /* 0x000fe20000000f00 */
[----:B------:R-:W1:Y:S01]  /*0050*/  S2R R16, SR_CTAID.Z ;  /* 0x0000000000107919 */ /* 0x000e620000002700 */
[----:B0-----:R-:W-:Y:S01]  /*0060*/  IADD3 R1, PT, PT, R1, -0x48, RZ ;  /* 0xffffffb801017810 */ /* 0x001fe20007ffe0ff */
[----:B------:R-:W0:Y:S01]  /*0070*/  LDCU UR4, c[0x0][0x2f8] ;  /* 0x00005f00ff0477ac */ /* 0x000e220008000800 */
[----:B------:R-:W4:Y:S03]  /*0080*/  S2R R6, SR_CTAID.X ;  /* 0x0000000000067919 */ /* 0x000f260000002500 */
[----:B------:R-:W3:Y:S01]  /*0090*/  LDC R5, c[0x0][0x374] ;  /* 0x0000dd00ff057b82 */ /* 0x000ee20000000800 */
[----:B------:R-:W5:Y:S01]  /*00a0*/  LDCU.64 UR6, c[0x4][0x8] ;  /* 0x01000100ff0677ac */ /* 0x000f620008000a00 */
[----:B------:R-:W2:Y:S01]  /*00b0*/  S2R R18, SR_TID.Y ;  /* 0x0000000000127919 */ /* 0x000ea20000002200 */
[----:B------:R-:W2:Y:S05]  /*00c0*/  S2R R19, SR_TID.Z ;  /* 0x0000000000137919 */ /* 0x000eaa0000002300 */
[----:B------:R-:W0:Y:S01]  /*00d0*/  LDC R12, c[0x0][0x378] ;  /* 0x0000de00ff0c7b82 */ /* 0x000e220000000800 */
[----:B------:R-:W2:Y:S07]  /*00e0*/  S2R R17, SR_TID.X ;  /* 0x0000000000117919 */ /* 0x000eae0000002100 */
[----:B------:R-:W0:Y:S08]  /*00f0*/  LDC R13, c[0x0][0x360] ;  /* 0x0000d800ff0d7b82 */ /* 0x000e300000000800 */
[----:B------:R-:W0:Y:S01]  /*0100*/  LDC R14, c[0x0][0x364] ;  /* 0x0000d900ff0e7b82 */ /* 0x000e220000000800 */
[----:B---3--:R5:W-:Y:S01]  /*0110*/  STL.64 [R1], R4 ;  /* 0x0000000401007387 */ /* 0x008be20000100a00 */
[----:B-1----:R-:W-:-:S04]  /*0120*/  IMAD R3, R5, R16, R7 ;  /* 0x0000001005037224 */ /* 0x002fc800078e0207 */
[----:B----4-:R-:W-:Y:S01]  /*0130*/  IMAD R2, R3, R4, R6 ;  /* 0x0000000403027224 */ /* 0x010fe200078e0206 */
[----:B------:R0:W-:Y:S01]  /*0140*/  STL.64 [R1+0x18], R6 ;  /* 0x0000180601007387 */ /* 0x0001e20000100a00 */
[----:B------:R-:W1:Y:S01]  /*0150*/  LDC R15, c[0x0][0x368] ;  /* 0x0000da00ff0f7b82 */ /* 0x000e620000000800 */
[----:B-----5:R-:W-:Y:S02]  /*0160*/  MOV R4, UR6 ;  /* 0x0000000600047c02 */ /* 0x020fe40008000f00 */
[----:B--2---:R2:W-:Y:S01]  /*0170*/  STL.64 [R1+0x28], R18 ;  /* 0x0000281201007387 */ /* 0x0045e20000100a00 */
[----:B------:R-:W-:-:S04]  /*0180*/  MOV R5, UR7 ;  /* 0x0000000700057c02 */ /* 0x000fc80008000f00 */
[----:B------:R-:W3:Y:S01]  /*0190*/  LDC.64 R10, c[0x4][R10] ;  /* 0x010000000a0a7b82 */ /* 0x000ee20000000a00 */
[----:B------:R2:W-:Y:S01]  /*01a0*/  STL.64 [R1+0x20], R16 ;  /* 0x0000201001007387 */ /* 0x0005e20000100a00 */
[----:B0-----:R-:W-:-:S03]  /*01b0*/  IADD3 R6, P0, PT, R1, UR4, RZ ;  /* 0x0000000401067c10 */ /* 0x001fc6000ff1e0ff */
[----:B------:R2:W-:Y:S01]  /*01c0*/  STL.64 [R1+0x8], R12 ;  /* 0x0000080c01007387 */ /* 0x0005e20000100a00 */
[----:B------:R-:W-:Y:S01]  /*01d0*/  IADD3.X R7, PT, PT, RZ, UR5, RZ, P0, !PT ;  /* 0x00000005ff077c10 */ /* 0x000fe200087fe4ff */
[----:B------:R-:W-:Y:S02]  /*01e0*/  IMAD R8, R13, R14, RZ ;  /* 0x0000000e0d087224 */ /* 0x000fe400078e02ff */
[----:B------:R-:W-:-:S04]  /*01f0*/  IMAD R0, R14, R19, R18 ;  /* 0x000000130e007224 */ /* 0x000fc800078e0212 */
[----:B------:R-:W-:Y:S02]  /*0200*/  IMAD R9, R0, R13, R17 ;  /* 0x0000000d00097224 */ /* 0x000fe400078e0211 */
[----:B-1----:R-:W-:Y:S01]  /*0210*/  IMAD R3, R8, R15, RZ ;  /* 0x0000000f08037224 */ /* 0x002fe200078e02ff */
[----:B------:R2:W-:Y:S03]  /*0220*/  STL.64 [R1+0x10], R14 ;  /* 0x0000100e01007387 */ /* 0x0005e60000100a00 */
[----:B------:R-:W-:Y:S01]  /*0230*/  IMAD R8, R2, R3, RZ ;  /* 0x0000000302087224 */ /* 0x000fe200078e02ff */
[----:B------:R2:W-:Y:S04]  /*0240*/  STL.64 [R1+0x30], R2 ;  /* 0x0000300201007387 */ /* 0x0005e80000100a00 */
[----:B------:R-:W-:Y:S01]  /*0250*/  IADD3 R0, PT, PT, R8, R9, RZ ;  /* 0x0000000908007210 */ /* 0x000fe20007ffe0ff */
[----:B------:R2:W-:Y:S04]  /*0260*/  STL.64 [R1+0x38], R8 ;  /* 0x0000380801007387 */ /* 0x0005e80000100a00 */
[----:B---3--:R2:W-:Y:S02]  /*0270*/  STL [R1+0x40], R0 ;  /* 0x0000400001007387 */ /* 0x0085e40000100800 */
[----:B------:R-:W-:-:S07]  /*0280*/  LEPC R20, `(.L_x_0) ;  /* 0x000000001014794e */ /* 0x000fce0000000000 */
[----:B--2---:R-:W-:Y:S05]  /*0290*/  CALL.ABS.NOINC R10 ;  /* 0x000000000a007343 */ /* 0x004fea0003c00000 */
.L_x_0:
[----:B------:R-:W-:Y:S05]  /*02a0*/  EXIT ;  /* 0x000000000000794d */ /* 0x000fea0003800000 */
.L_x_1:
[----:B------:R-:W-:-:S00]  /*02b0*/  BRA `(.L_x_1) ;  /* 0xfffffffc00fc7947 */ /* 0x000fc0000383ffff */
[----:B------:R-:W-:-:S00]  /*02c0*/  NOP ;  /* 0x0000000000007918 */ /* 0x000fc00000000000 */
        /* <DEDUP_REMOVED lines=11> */
.L_x_2:


//--------------------- .nv.global.init           --------------------------
	.section	.nv.global.init,"aw",@progbits
.nv.global.init:
	.type		$str,@object
	.size		$str,(.L_0 - $str)
$str:
        /*0000*/ 	.byte	0x0a, 0x3d, 0x3d, 0x3d, 0x20, 0x54, 0x68, 0x72, 0x65, 0x61, 0x64, 0x20, 0x49, 0x6e, 0x66, 0x6f
        /* <DEDUP_REMOVED lines=17> */
        /*0120*/ 	.byte	0x0a, 0x00
.L_0:


//--------------------- .nv.shared.reserved.0     --------------------------
	.section	.nv.shared.reserved.0,"aw",@nobits
	.weak		__nv_reservedSMEM_offset_0_alias
	.size		__nv_reservedSMEM_offset_0_alias, 0, 64
	.other		__nv_reservedSMEM_offset_0_alias,@"STO_CUDA_RESERVED_SHARED STV_DEFAULT"
__nv_reservedSMEM_offset_0_alias:
	.zero		0
	.zero		64


//--------------------- .nv.constant0._Z15detailed_whoamiv --------------------------
	.section	.nv.constant0._Z15detailed_whoamiv,"a",@progbits
	.sectionflags	@""
	.align	4
.nv.constant0._Z15detailed_whoamiv:
	.zero		896


//--------------------- SYMBOLS --------------------------

	.type		.nv.reservedSmem.offset0,@object
	.size		.nv.reservedSmem.offset0,0x4
	.type		vprintf,@function
